//
// Generated by NVIDIA NVVM Compiler
//
// Compiler Build ID: CL-36424714
// Cuda compilation tools, release 13.0, V13.0.88
// Based on NVVM 20.0.0
//

.version 9.0
.target sm_100
.address_size 64

	// .globl	_Z6kernelPiS_

.visible .entry _Z6kernelPiS_(
	.param .u64 .ptr .align 1 _Z6kernelPiS__param_0,
	.param .u64 .ptr .align 1 _Z6kernelPiS__param_1
)
{
	.reg .pred 	%p<2>;
	.reg .b32 	%r<237>;
	.reg .b64 	%rd<9>;

	ld.param.u64 	%rd2, [_Z6kernelPiS__param_0];
	ld.param.u64 	%rd1, [_Z6kernelPiS__param_1];
	cvta.to.global.u64 	%rd3, %rd2;
	mov.u32 	%r8, %ctaid.x;
	mov.u32 	%r9, %ntid.x;
	mov.u32 	%r10, %tid.x;
	mad.lo.s32 	%r1, %r8, %r9, %r10;
	mul.wide.s32 	%rd4, %r1, 4;
	add.s64 	%rd5, %rd3, %rd4;
	ld.global.u32 	%r11, [%rd5];
	mul.lo.s32 	%r2, %r11, 5;
	mov.b32 	%r235, 0;
	mov.u32 	%r236, %r235;
$L__BB0_1:
	add.s32 	%r12, %r236, %r2;
	mul.hi.s32 	%r13, %r12, 1717986919;
	shr.u32 	%r14, %r13, 31;
	shr.s32 	%r15, %r13, 2;
	add.s32 	%r16, %r15, %r14;
	mul.lo.s32 	%r17, %r16, 10;
	sub.s32 	%r18, %r12, %r17;
	add.s32 	%r19, %r18, %r2;
	mul.hi.s32 	%r20, %r19, 1717986919;
	shr.u32 	%r21, %r20, 31;
	shr.s32 	%r22, %r20, 2;
	add.s32 	%r23, %r22, %r21;
	mul.lo.s32 	%r24, %r23, 10;
	sub.s32 	%r25, %r19, %r24;
	add.s32 	%r26, %r25, %r2;
	mul.hi.s32 	%r27, %r26, 1717986919;
	shr.u32 	%r28, %r27, 31;
	shr.s32 	%r29, %r27, 2;
	add.s32 	%r30, %r29, %r28;
	mul.lo.s32 	%r31, %r30, 10;
	sub.s32 	%r32, %r26, %r31;
	add.s32 	%r33, %r32, %r2;
	mul.hi.s32 	%r34, %r33, 1717986919;
	shr.u32 	%r35, %r34, 31;
	shr.s32 	%r36, %r34, 2;
	add.s32 	%r37, %r36, %r35;
	mul.lo.s32 	%r38, %r37, 10;
	sub.s32 	%r39, %r33, %r38;
	add.s32 	%r40, %r39, %r2;
	mul.hi.s32 	%r41, %r40, 1717986919;
	shr.u32 	%r42, %r41, 31;
	shr.s32 	%r43, %r41, 2;
	add.s32 	%r44, %r43, %r42;
	mul.lo.s32 	%r45, %r44, 10;
	sub.s32 	%r46, %r40, %r45;
	add.s32 	%r47, %r46, %r2;
	mul.hi.s32 	%r48, %r47, 1717986919;
	shr.u32 	%r49, %r48, 31;
	shr.s32 	%r50, %r48, 2;
	add.s32 	%r51, %r50, %r49;
	mul.lo.s32 	%r52, %r51, 10;
	sub.s32 	%r53, %r47, %r52;
	add.s32 	%r54, %r53, %r2;
	mul.hi.s32 	%r55, %r54, 1717986919;
	shr.u32 	%r56, %r55, 31;
	shr.s32 	%r57, %r55, 2;
	add.s32 	%r58, %r57, %r56;
	mul.lo.s32 	%r59, %r58, 10;
	sub.s32 	%r60, %r54, %r59;
	add.s32 	%r61, %r60, %r2;
	mul.hi.s32 	%r62, %r61, 1717986919;
	shr.u32 	%r63, %r62, 31;
	shr.s32 	%r64, %r62, 2;
	add.s32 	%r65, %r64, %r63;
	mul.lo.s32 	%r66, %r65, 10;
	sub.s32 	%r67, %r61, %r66;
	add.s32 	%r68, %r67, %r2;
	mul.hi.s32 	%r69, %r68, 1717986919;
	shr.u32 	%r70, %r69, 31;
	shr.s32 	%r71, %r69, 2;
	add.s32 	%r72, %r71, %r70;
	mul.lo.s32 	%r73, %r72, 10;
	sub.s32 	%r74, %r68, %r73;
	add.s32 	%r75, %r74, %r2;
	mul.hi.s32 	%r76, %r75, 1717986919;
	shr.u32 	%r77, %r76, 31;
	shr.s32 	%r78, %r76, 2;
	add.s32 	%r79, %r78, %r77;
	mul.lo.s32 	%r80, %r79, 10;
	sub.s32 	%r81, %r75, %r80;
	add.s32 	%r82, %r81, %r2;
	mul.hi.s32 	%r83, %r82, 1717986919;
	shr.u32 	%r84, %r83, 31;
	shr.s32 	%r85, %r83, 2;
	add.s32 	%r86, %r85, %r84;
	mul.lo.s32 	%r87, %r86, 10;
	sub.s32 	%r88, %r82, %r87;
	add.s32 	%r89, %r88, %r2;
	mul.hi.s32 	%r90, %r89, 1717986919;
	shr.u32 	%r91, %r90, 31;
	shr.s32 	%r92, %r90, 2;
	add.s32 	%r93, %r92, %r91;
	mul.lo.s32 	%r94, %r93, 10;
	sub.s32 	%r95, %r89, %r94;
	add.s32 	%r96, %r95, %r2;
	mul.hi.s32 	%r97, %r96, 1717986919;
	shr.u32 	%r98, %r97, 31;
	shr.s32 	%r99, %r97, 2;
	add.s32 	%r100, %r99, %r98;
	mul.lo.s32 	%r101, %r100, 10;
	sub.s32 	%r102, %r96, %r101;
	add.s32 	%r103, %r102, %r2;
	mul.hi.s32 	%r104, %r103, 1717986919;
	shr.u32 	%r105, %r104, 31;
	shr.s32 	%r106, %r104, 2;
	add.s32 	%r107, %r106, %r105;
	mul.lo.s32 	%r108, %r107, 10;
	sub.s32 	%r109, %r103, %r108;
	add.s32 	%r110, %r109, %r2;
	mul.hi.s32 	%r111, %r110, 1717986919;
	shr.u32 	%r112, %r111, 31;
	shr.s32 	%r113, %r111, 2;
	add.s32 	%r114, %r113, %r112;
	mul.lo.s32 	%r115, %r114, 10;
	sub.s32 	%r116, %r110, %r115;
	add.s32 	%r117, %r116, %r2;
	mul.hi.s32 	%r118, %r117, 1717986919;
	shr.u32 	%r119, %r118, 31;
	shr.s32 	%r120, %r118, 2;
	add.s32 	%r121, %r120, %r119;
	mul.lo.s32 	%r122, %r121, 10;
	sub.s32 	%r123, %r117, %r122;
	add.s32 	%r124, %r123, %r2;
	mul.hi.s32 	%r125, %r124, 1717986919;
	shr.u32 	%r126, %r125, 31;
	shr.s32 	%r127, %r125, 2;
	add.s32 	%r128, %r127, %r126;
	mul.lo.s32 	%r129, %r128, 10;
	sub.s32 	%r130, %r124, %r129;
	add.s32 	%r131, %r130, %r2;
	mul.hi.s32 	%r132, %r131, 1717986919;
	shr.u32 	%r133, %r132, 31;
	shr.s32 	%r134, %r132, 2;
	add.s32 	%r135, %r134, %r133;
	mul.lo.s32 	%r136, %r135, 10;
	sub.s32 	%r137, %r131, %r136;
	add.s32 	%r138, %r137, %r2;
	mul.hi.s32 	%r139, %r138, 1717986919;
	shr.u32 	%r140, %r139, 31;
	shr.s32 	%r141, %r139, 2;
	add.s32 	%r142, %r141, %r140;
	mul.lo.s32 	%r143, %r142, 10;
	sub.s32 	%r144, %r138, %r143;
	add.s32 	%r145, %r144, %r2;
	mul.hi.s32 	%r146, %r145, 1717986919;
	shr.u32 	%r147, %r146, 31;
	shr.s32 	%r148, %r146, 2;
	add.s32 	%r149, %r148, %r147;
	mul.lo.s32 	%r150, %r149, 10;
	sub.s32 	%r151, %r145, %r150;
	add.s32 	%r152, %r151, %r2;
	mul.hi.s32 	%r153, %r152, 1717986919;
	shr.u32 	%r154, %r153, 31;
	shr.s32 	%r155, %r153, 2;
	add.s32 	%r156, %r155, %r154;
	mul.lo.s32 	%r157, %r156, 10;
	sub.s32 	%r158, %r152, %r157;
	add.s32 	%r159, %r158, %r2;
	mul.hi.s32 	%r160, %r159, 1717986919;
	shr.u32 	%r161, %r160, 31;
	shr.s32 	%r162, %r160, 2;
	add.s32 	%r163, %r162, %r161;
	mul.lo.s32 	%r164, %r163, 10;
	sub.s32 	%r165, %r159, %r164;
	add.s32 	%r166, %r165, %r2;
	mul.hi.s32 	%r167, %r166, 1717986919;
	shr.u32 	%r168, %r167, 31;
	shr.s32 	%r169, %r167, 2;
	add.s32 	%r170, %r169, %r168;
	mul.lo.s32 	%r171, %r170, 10;
	sub.s32 	%r172, %r166, %r171;
	add.s32 	%r173, %r172, %r2;
	mul.hi.s32 	%r174, %r173, 1717986919;
	shr.u32 	%r175, %r174, 31;
	shr.s32 	%r176, %r174, 2;
	add.s32 	%r177, %r176, %r175;
	mul.lo.s32 	%r178, %r177, 10;
	sub.s32 	%r179, %r173, %r178;
	add.s32 	%r180, %r179, %r2;
	mul.hi.s32 	%r181, %r180, 1717986919;
	shr.u32 	%r182, %r181, 31;
	shr.s32 	%r183, %r181, 2;
	add.s32 	%r184, %r183, %r182;
	mul.lo.s32 	%r185, %r184, 10;
	sub.s32 	%r186, %r180, %r185;
	add.s32 	%r187, %r186, %r2;
	mul.hi.s32 	%r188, %r187, 1717986919;
	shr.u32 	%r189, %r188, 31;
	shr.s32 	%r190, %r188, 2;
	add.s32 	%r191, %r190, %r189;
	mul.lo.s32 	%r192, %r191, 10;
	sub.s32 	%r193, %r187, %r192;
	add.s32 	%r194, %r193, %r2;
	mul.hi.s32 	%r195, %r194, 1717986919;
	shr.u32 	%r196, %r195, 31;
	shr.s32 	%r197, %r195, 2;
	add.s32 	%r198, %r197, %r196;
	mul.lo.s32 	%r199, %r198, 10;
	sub.s32 	%r200, %r194, %r199;
	add.s32 	%r201, %r200, %r2;
	mul.hi.s32 	%r202, %r201, 1717986919;
	shr.u32 	%r203, %r202, 31;
	shr.s32 	%r204, %r202, 2;
	add.s32 	%r205, %r204, %r203;
	mul.lo.s32 	%r206, %r205, 10;
	sub.s32 	%r207, %r201, %r206;
	add.s32 	%r208, %r207, %r2;
	mul.hi.s32 	%r209, %r208, 1717986919;
	shr.u32 	%r210, %r209, 31;
	shr.s32 	%r211, %r209, 2;
	add.s32 	%r212, %r211, %r210;
	mul.lo.s32 	%r213, %r212, 10;
	sub.s32 	%r214, %r208, %r213;
	add.s32 	%r215, %r214, %r2;
	mul.hi.s32 	%r216, %r215, 1717986919;
	shr.u32 	%r217, %r216, 31;
	shr.s32 	%r218, %r216, 2;
	add.s32 	%r219, %r218, %r217;
	mul.lo.s32 	%r220, %r219, 10;
	sub.s32 	%r221, %r215, %r220;
	add.s32 	%r222, %r221, %r2;
	mul.hi.s32 	%r223, %r222, 1717986919;
	shr.u32 	%r224, %r223, 31;
	shr.s32 	%r225, %r223, 2;
	add.s32 	%r226, %r225, %r224;
	mul.lo.s32 	%r227, %r226, 10;
	sub.s32 	%r228, %r222, %r227;
	add.s32 	%r229, %r228, %r2;
	mul.hi.s32 	%r230, %r229, 1717986919;
	shr.u32 	%r231, %r230, 31;
	shr.s32 	%r232, %r230, 2;
	add.s32 	%r233, %r232, %r231;
	mul.lo.s32 	%r234, %r233, 10;
	sub.s32 	%r236, %r229, %r234;
	add.s32 	%r235, %r235, 32;
	setp.ne.s32 	%p1, %r235, 256;
	@%p1 bra 	$L__BB0_1;
	cvta.to.global.u64 	%rd6, %rd1;
	add.s64 	%rd8, %rd6, %rd4;
	st.global.u32 	[%rd8], %r236;
	ret;

}


// ===== COMPILED SASS (sm_100) =====

	.target	sm_100

	.elftype	@"ET_EXEC"


//--------------------- .note.nv.tkinfo           --------------------------
	.section	.note.nv.tkinfo,"",@"SHT_NOTE"
	.sectionflags	@"SHF_NOTE_NV_TKINFO"
	.tkinfo
        /*0018*/ 	.word	0x00000002
        /*0030*/ 	.string	""
        /*0030*/ 	.string	"ptxas"
        /*0030*/ 	.string	"Cuda compilation tools, release 13.0, V13.0.88"
        /*0030*/ 	.string	"Build cuda_13.0.r13.0/compiler.36424714_0"
        /*0030*/ 	.string	"-arch sm_100 -m 64 "



//--------------------- .note.nv.cuinfo           --------------------------
	.section	.note.nv.cuinfo,"",@"SHT_NOTE"
	.sectionflags	@"SHF_NOTE_NV_CUINFO"
        /*0018*/ 	.short	0x0002
        /*001a*/ 	.short	0x0064
        /*001c*/ 	.short	0x0082
	.zero		2


//--------------------- .nv.info                  --------------------------
	.section	.nv.info,"",@"SHT_CUDA_INFO"
	.align	4


	//----- nvinfo : EIATTR_REGCOUNT
	.align		4
        /*0000*/ 	.byte	0x04, 0x2f
        /*0002*/ 	.short	(.L_1 - .L_0)
	.align		4
.L_0:
        /*0004*/ 	.word	index@(_Z6kernelPiS_)
        /*0008*/ 	.word	0x00000008


	//----- nvinfo : EIATTR_FRAME_SIZE
	.align		4
.L_1:
        /*000c*/ 	.byte	0x04, 0x11
        /*000e*/ 	.short	(.L_3 - .L_2)
	.align		4
.L_2:
        /*0010*/ 	.word	index@(_Z6kernelPiS_)
        /*0014*/ 	.word	0x00000000


	//----- nvinfo : EIATTR_MIN_STACK_SIZE
	.align		4
.L_3:
        /*0018*/ 	.byte	0x04, 0x12
        /*001a*/ 	.short	(.L_5 - .L_4)
	.align		4
.L_4:
        /*001c*/ 	.word	index@(_Z6kernelPiS_)
        /*0020*/ 	.word	0x00000000
.L_5:


//--------------------- .nv.compat                --------------------------
	.section	.nv.compat,"",@"SHT_CUDA_COMPAT_INFO"
	.align	4
        /*0000*/ 	.byte	0x02, 0x09, 0x00, 0x00, 0x02, 0x02, 0x01, 0x00, 0x02, 0x05, 0x05, 0x00, 0x03, 0x07, 0x01, 0x01
        /*0010*/ 	.byte	0x02, 0x03, 0x00, 0x00, 0x02, 0x06, 0x01, 0x00, 0x04, 0x0b, 0x08, 0x00, 0x09, 0x00, 0x00, 0x00
        /*0020*/ 	.byte	0x00, 0x00, 0x00, 0x00


//--------------------- .nv.info._Z6kernelPiS_    --------------------------
	.section	.nv.info._Z6kernelPiS_,"",@"SHT_CUDA_INFO"
	.sectionflags	@""
	.align	4


	//----- nvinfo : EIATTR_CUDA_API_VERSION
	.align		4
        /*0000*/ 	.byte	0x04, 0x37
        /*0002*/ 	.short	(.L_7 - .L_6)
.L_6:
        /*0004*/ 	.word	0x00000082


	//----- nvinfo : EIATTR_KPARAM_INFO
	.align		4
.L_7:
        /*0008*/ 	.byte	0x04, 0x17
        /*000a*/ 	.short	(.L_9 - .L_8)
.L_8:
        /*000c*/ 	.word	0x00000000
        /*0010*/ 	.short	0x0001
        /*0012*/ 	.short	0x0008
        /*0014*/ 	.byte	0x00, 0xf5, 0x21, 0x00


	//----- nvinfo : EIATTR_KPARAM_INFO
	.align		4
.L_9:
        /*0018*/ 	.byte	0x04, 0x17
        /*001a*/ 	.short	(.L_11 - .L_10)
.L_10:
        /*001c*/ 	.word	0x00000000
        /*0020*/ 	.short	0x0000
        /*0022*/ 	.short	0x0000
        /*0024*/ 	.byte	0x00, 0xf5, 0x21, 0x00


	//----- nvinfo : EIATTR_SPARSE_MMA_MASK
	.align		4
.L_11:
        /*0028*/ 	.byte	0x03, 0x50
        /*002a*/ 	.short	0x0000


	//----- nvinfo : EIATTR_MAXREG_COUNT
	.align		4
        /*002c*/ 	.byte	0x03, 0x1b
        /*002e*/ 	.short	0x00ff


	//----- nvinfo : EIATTR_MERCURY_ISA_VERSION
	.align		4
        /*0030*/ 	.byte	0x03, 0x5f
        /*0032*/ 	.short	0x0101


	//----- nvinfo : EIATTR_VRC_CTA_INIT_COUNT
	.align		4
        /*0034*/ 	.byte	0x02, 0x4a
	.zero		1
	.zero		1


	//----- nvinfo : EIATTR_EXIT_INSTR_OFFSETS
	.align		4
        /*0038*/ 	.byte	0x04, 0x1c
        /*003a*/ 	.short	(.L_13 - .L_12)


	//   ....[0]....
.L_12:
        /*003c*/ 	.word	0x00000b10


	//----- nvinfo : EIATTR_CBANK_PARAM_SIZE
	.align		4
.L_13:
        /*0040*/ 	.byte	0x03, 0x19
        /*0042*/ 	.short	0x0010


	//----- nvinfo : EIATTR_PARAM_CBANK
	.align		4
        /*0044*/ 	.byte	0x04, 0x0a
        /*0046*/ 	.short	(.L_15 - .L_14)
	.align		4
.L_14:
        /*0048*/ 	.word	index@(.nv.constant0._Z6kernelPiS_)
        /*004c*/ 	.short	0x0380
        /*004e*/ 	.short	0x0010


	//----- nvinfo : EIATTR_SW_WAR
	.align		4
.L_15:
        /*0050*/ 	.byte	0x04, 0x36
        /*0052*/ 	.short	(.L_17 - .L_16)
.L_16:
        /*0054*/ 	.word	0x00000008
.L_17:


//--------------------- .nv.callgraph             --------------------------
	.section	.nv.callgraph,"",@"SHT_CUDA_CALLGRAPH"
	.align	4
	.sectionentsize	8
	.align		4
        /*0000*/ 	.word	0x00000000
	.align		4
        /*0004*/ 	.word	0xffffffff
	.align		4
        /*0008*/ 	.word	0x00000000
	.align		4
        /*000c*/ 	.word	0xfffffffe
	.align		4
        /*0010*/ 	.word	0x00000000
	.align		4
        /*0014*/ 	.word	0xfffffffd
	.align		4
        /*0018*/ 	.word	0x00000000
	.align		4
        /*001c*/ 	.word	0xfffffffc


//--------------------- .text._Z6kernelPiS_       --------------------------
	.section	.text._Z6kernelPiS_,"ax",@progbits
	.align	128
        .global         _Z6kernelPiS_
        .type           _Z6kernelPiS_,@function
        .size           _Z6kernelPiS_,(.L_x_2 - _Z6kernelPiS_)
        .other          _Z6kernelPiS_,@"STO_CUDA_ENTRY STV_DEFAULT"
_Z6kernelPiS_:
.text._Z6kernelPiS_:
[----:B------:R-:W-:Y:S01]  /*0000*/  LDC R1, c[0x0][0x37c] ;  /* 0x0000df00ff017b82 */ /* 0x000fe20000000800 */
[----:B------:R-:W0:Y:S07]  /*0010*/  S2R R5, SR_TID.X ;  /* 0x0000000000057919 */ /* 0x000e2e0000002100 */
[----:B------:R-:W0:Y:S01]  /*0020*/  S2UR UR4, SR_CTAID.X ;  /* 0x00000000000479c3 */ /* 0x000e220000002500 */
[----:B------:R-:W1:Y:S07]  /*0030*/  LDCU.64 UR6, c[0x0][0x358] ;  /* 0x00006b00ff0677ac */ /* 0x000e6e0008000a00 */
[----:B------:R-:W0:Y:S08]  /*0040*/  LDC R0, c[0x0][0x360] ;  /* 0x0000d800ff007b82 */ /* 0x000e300000000800 */
[----:B------:R-:W2:Y:S01]  /*0050*/  LDC.64 R2, c[0x0][0x380] ;  /* 0x0000e000ff027b82 */ /* 0x000ea20000000a00 */
[----:B0-----:R-:W-:-:S04]  /*0060*/  IMAD R0, R0, UR4, R5 ;  /* 0x0000000400007c24 */ /* 0x001fc8000f8e0205 */
[----:B--2---:R-:W-:-:S06]  /*0070*/  IMAD.WIDE R2, R0, 0x4, R2 ;  /* 0x0000000400027825 */ /* 0x004fcc00078e0202 */
[----:B-1----:R0:W5:Y:S01]  /*0080*/  LDG.E R2, desc[UR6][R2.64] ;  /* 0x0000000602027981 */ /* 0x002162000c1e1900 */
[----:B------:R-:W-:Y:S01]  /*0090*/  HFMA2 R5, -RZ, RZ, 0, 0 ;  /* 0x00000000ff057431 */ /* 0x000fe200000001ff */
[----:B------:R-:W-:-:S06]  /*00a0*/  UMOV UR4, URZ ;  /* 0x000000ff00047c82 */ /* 0x000fcc0008000000 */
.L_x_0:
[----:B-----5:R-:W-:Y:S01]  /*00b0*/  IMAD R5, R2, 0x5, R5 ;  /* 0x0000000502057824 */ /* 0x020fe200078e0205 */
[----:B------:R-:W-:-:S03]  /*00c0*/  UIADD3 UR4, UPT, UPT, UR4, 0x20, URZ ;  /* 0x0000002004047890 */ /* 0x000fc6000fffe0ff */
[----:B0-----:R-:W-:Y:S01]  /*00d0*/  IMAD.HI R3, R5, 0x66666667, RZ ;  /* 0x6666666705037827 */ /* 0x001fe200078e02ff */
[----:B------:R-:W-:-:S04]  /*00e0*/  UISETP.NE.AND UP0, UPT, UR4, 0x100, UPT ;  /* 0x000001000400788c */ /* 0x000fc8000bf05270 */
[----:B------:R-:W-:-:S04]  /*00f0*/  SHF.R.U32.HI R4, RZ, 0x1f, R3 ;  /* 0x0000001fff047819 */ /* 0x000fc80000011603 */
[----:B------:R-:W-:-:S05]  /*0100*/  LEA.HI.SX32 R4, R3, R4, 0x1e ;  /* 0x0000000403047211 */ /* 0x000fca00078ff2ff */
[----:B------:R-:W-:-:S04]  /*0110*/  IMAD R5, R4, -0xa, R5 ;  /* 0xfffffff604057824 */ /* 0x000fc800078e0205 */
[----:B------:R-:W-:-:S04]  /*0120*/  IMAD R5, R2, 0x5, R5 ;  /* 0x0000000502057824 */ /* 0x000fc800078e0205 */
[----:B------:R-:W-:-:S05]  /*0130*/  IMAD.HI R3, R5, 0x66666667, RZ ;  /* 0x6666666705037827 */ /* 0x000fca00078e02ff */
        /* <DEDUP_REMOVED lines=152> */
[----:B------:R-:W-:Y:S01]  /*0ac0*/  IMAD R5, R4, -0xa, R5 ;  /* 0xfffffff604057824 */ /* 0x000fe200078e0205 */
[----:B------:R-:W-:Y:S06]  /*0ad0*/  BRA.U UP0, `(.L_x_0) ;  /* 0xfffffff500747547 */ /* 0x000fec000b83ffff */
[----:B------:R-:W0:Y:S02]  /*0ae0*/  LDC.64 R2, c[0x0][0x388] ;  /* 0x0000e200ff027b82 */ /* 0x000e240000000a00 */
[----:B0-----:R-:W-:-:S05]  /*0af0*/  IMAD.WIDE R2, R0, 0x4, R2 ;  /* 0x0000000400027825 */ /* 0x001fca00078e0202 */
[----:B------:R-:W-:Y:S01]  /*0b00*/  STG.E desc[UR6][R2.64], R5 ;  /* 0x0000000502007986 */ /* 0x000fe2000c101906 */
[----:B------:R-:W-:Y:S05]  /*0b10*/  EXIT ;  /* 0x000000000000794d */ /* 0x000fea0003800000 */
.L_x_1:
[----:B------:R-:W-:-:S00]  /*0b20*/  BRA `(.L_x_1) ;  /* 0xfffffffc00fc7947 */ /* 0x000fc0000383ffff */
[----:B------:R-:W-:-:S00]  /*0b30*/  NOP ;  /* 0x0000000000007918 */ /* 0x000fc00000000000 */
        /* <DEDUP_REMOVED lines=12> */
.L_x_2:


//--------------------- .nv.shared.reserved.0     --------------------------
	.section	.nv.shared.reserved.0,"aw",@nobits
	.weak		__nv_reservedSMEM_offset_0_alias
	.size		__nv_reservedSMEM_offset_0_alias, 0, 64
	.other		__nv_reservedSMEM_offset_0_alias,@"STO_CUDA_RESERVED_SHARED STV_DEFAULT"
__nv_reservedSMEM_offset_0_alias:
	.zero		0
	.zero		64


//--------------------- .nv.constant0._Z6kernelPiS_ --------------------------
	.section	.nv.constant0._Z6kernelPiS_,"a",@progbits
	.sectionflags	@""
	.align	4
.nv.constant0._Z6kernelPiS_:
	.zero		912


//--------------------- SYMBOLS --------------------------

	.type		.nv.reservedSmem.offset0,@object
	.size		.nv.reservedSmem.offset0,0x4
